//
// Generated by NVIDIA NVVM Compiler
//
// Compiler Build ID: CL-36424714
// Cuda compilation tools, release 13.0, V13.0.88
// Based on NVVM 20.0.0
//

.version 9.0
.target sm_100
.address_size 64

	// .globl	_Z15cuda_bitshufflePjS_ii

.visible .entry _Z15cuda_bitshufflePjS_ii(
	.param .u64 .ptr .align 1 _Z15cuda_bitshufflePjS_ii_param_0,
	.param .u64 .ptr .align 1 _Z15cuda_bitshufflePjS_ii_param_1,
	.param .u32 _Z15cuda_bitshufflePjS_ii_param_2,
	.param .u32 _Z15cuda_bitshufflePjS_ii_param_3
)
{
	.reg .pred 	%p<7>;
	.reg .b32 	%r<70>;
	.reg .b64 	%rd<9>;

	ld.param.u64 	%rd1, [_Z15cuda_bitshufflePjS_ii_param_0];
	ld.param.u64 	%rd2, [_Z15cuda_bitshufflePjS_ii_param_1];
	ld.param.u32 	%r27, [_Z15cuda_bitshufflePjS_ii_param_2];
	ld.param.u32 	%r26, [_Z15cuda_bitshufflePjS_ii_param_3];
	mov.u32 	%r28, %ctaid.x;
	mov.u32 	%r29, %ntid.x;
	mov.u32 	%r30, %tid.x;
	mad.lo.s32 	%r1, %r28, %r29, %r30;
	setp.ge.s32 	%p1, %r1, %r27;
	@%p1 bra 	$L__BB0_9;
	cvta.to.global.u64 	%rd3, %rd1;
	mul.wide.s32 	%rd4, %r1, 4;
	add.s64 	%rd5, %rd3, %rd4;
	ld.global.u32 	%r2, [%rd5];
	setp.lt.s32 	%p2, %r26, 1;
	mov.b32 	%r69, 0;
	@%p2 bra 	$L__BB0_8;
	and.b32  	%r3, %r26, 3;
	setp.lt.u32 	%p3, %r26, 4;
	mov.b32 	%r67, 0;
	mov.u32 	%r69, %r67;
	@%p3 bra 	$L__BB0_5;
	and.b32  	%r67, %r26, 2147483644;
	add.s32 	%r59, %r26, -2;
	mov.b32 	%r60, 0;
	mov.u32 	%r69, %r60;
$L__BB0_4:
	shr.u32 	%r35, %r2, %r60;
	and.b32  	%r36, %r35, 1;
	add.s32 	%r37, %r59, 1;
	shl.b32 	%r38, %r36, %r37;
	or.b32  	%r39, %r38, %r69;
	add.s32 	%r40, %r60, 1;
	shr.u32 	%r41, %r2, %r40;
	and.b32  	%r42, %r41, 1;
	add.s32 	%r43, %r59, -2;
	shl.b32 	%r44, %r42, %r59;
	or.b32  	%r45, %r44, %r39;
	add.s32 	%r46, %r60, 2;
	shr.u32 	%r47, %r2, %r46;
	and.b32  	%r48, %r47, 1;
	add.s32 	%r49, %r59, -1;
	shl.b32 	%r50, %r48, %r49;
	or.b32  	%r51, %r50, %r45;
	add.s32 	%r52, %r60, 3;
	shr.u32 	%r53, %r2, %r52;
	and.b32  	%r54, %r53, 1;
	shl.b32 	%r55, %r54, %r43;
	or.b32  	%r69, %r55, %r51;
	add.s32 	%r59, %r59, -4;
	add.s32 	%r60, %r60, 4;
	setp.ne.s32 	%p4, %r60, %r67;
	@%p4 bra 	$L__BB0_4;
$L__BB0_5:
	setp.eq.s32 	%p5, %r3, 0;
	@%p5 bra 	$L__BB0_8;
	sub.s32 	%r66, %r26, %r67;
	neg.s32 	%r65, %r3;
$L__BB0_7:
	.pragma "nounroll";
	shr.u32 	%r56, %r2, %r67;
	and.b32  	%r57, %r56, 1;
	add.s32 	%r66, %r66, -1;
	shl.b32 	%r58, %r57, %r66;
	or.b32  	%r69, %r58, %r69;
	add.s32 	%r67, %r67, 1;
	add.s32 	%r65, %r65, 1;
	setp.ne.s32 	%p6, %r65, 0;
	@%p6 bra 	$L__BB0_7;
$L__BB0_8:
	cvta.to.global.u64 	%rd6, %rd2;
	add.s64 	%rd8, %rd6, %rd4;
	st.global.u32 	[%rd8], %r69;
$L__BB0_9:
	ret;

}


// ===== COMPILED SASS (sm_100) =====

	.target	sm_100

	.elftype	@"ET_EXEC"


//--------------------- .note.nv.tkinfo           --------------------------
	.section	.note.nv.tkinfo,"",@"SHT_NOTE"
	.sectionflags	@"SHF_NOTE_NV_TKINFO"
	.tkinfo
        /*0018*/ 	.word	0x00000002
        /*0030*/ 	.string	""
        /*0030*/ 	.string	"ptxas"
        /*0030*/ 	.string	"Cuda compilation tools, release 13.0, V13.0.88"
        /*0030*/ 	.string	"Build cuda_13.0.r13.0/compiler.36424714_0"
        /*0030*/ 	.string	"-arch sm_100 -m 64 "



//--------------------- .note.nv.cuinfo           --------------------------
	.section	.note.nv.cuinfo,"",@"SHT_NOTE"
	.sectionflags	@"SHF_NOTE_NV_CUINFO"
        /*0018*/ 	.short	0x0002
        /*001a*/ 	.short	0x0064
        /*001c*/ 	.short	0x0082
	.zero		2


//--------------------- .nv.info                  --------------------------
	.section	.nv.info,"",@"SHT_CUDA_INFO"
	.align	4


	//----- nvinfo : EIATTR_REGCOUNT
	.align		4
        /*0000*/ 	.byte	0x04, 0x2f
        /*0002*/ 	.short	(.L_1 - .L_0)
	.align		4
.L_0:
        /*0004*/ 	.word	index@(_Z15cuda_bitshufflePjS_ii)
        /*0008*/ 	.word	0x0000000a


	//----- nvinfo : EIATTR_FRAME_SIZE
	.align		4
.L_1:
        /*000c*/ 	.byte	0x04, 0x11
        /*000e*/ 	.short	(.L_3 - .L_2)
	.align		4
.L_2:
        /*0010*/ 	.word	index@(_Z15cuda_bitshufflePjS_ii)
        /*0014*/ 	.word	0x00000000


	//----- nvinfo : EIATTR_MIN_STACK_SIZE
	.align		4
.L_3:
        /*0018*/ 	.byte	0x04, 0x12
        /*001a*/ 	.short	(.L_5 - .L_4)
	.align		4
.L_4:
        /*001c*/ 	.word	index@(_Z15cuda_bitshufflePjS_ii)
        /*0020*/ 	.word	0x00000000
.L_5:


//--------------------- .nv.compat                --------------------------
	.section	.nv.compat,"",@"SHT_CUDA_COMPAT_INFO"
	.align	4
        /*0000*/ 	.byte	0x02, 0x09, 0x00, 0x00, 0x02, 0x02, 0x01, 0x00, 0x02, 0x05, 0x05, 0x00, 0x03, 0x07, 0x01, 0x01
        /*0010*/ 	.byte	0x02, 0x03, 0x00, 0x00, 0x02, 0x06, 0x01, 0x00, 0x04, 0x0b, 0x08, 0x00, 0x09, 0x00, 0x00, 0x00
        /*0020*/ 	.byte	0x00, 0x00, 0x00, 0x00


//--------------------- .nv.info._Z15cuda_bitshufflePjS_ii --------------------------
	.section	.nv.info._Z15cuda_bitshufflePjS_ii,"",@"SHT_CUDA_INFO"
	.sectionflags	@""
	.align	4


	//----- nvinfo : EIATTR_CUDA_API_VERSION
	.align		4
        /*0000*/ 	.byte	0x04, 0x37
        /*0002*/ 	.short	(.L_7 - .L_6)
.L_6:
        /*0004*/ 	.word	0x00000082


	//----- nvinfo : EIATTR_KPARAM_INFO
	.align		4
.L_7:
        /*0008*/ 	.byte	0x04, 0x17
        /*000a*/ 	.short	(.L_9 - .L_8)
.L_8:
        /*000c*/ 	.word	0x00000000
        /*0010*/ 	.short	0x0003
        /*0012*/ 	.short	0x0014
        /*0014*/ 	.byte	0x00, 0xf0, 0x11, 0x00


	//----- nvinfo : EIATTR_KPARAM_INFO
	.align		4
.L_9:
        /*0018*/ 	.byte	0x04, 0x17
        /*001a*/ 	.short	(.L_11 - .L_10)
.L_10:
        /*001c*/ 	.word	0x00000000
        /*0020*/ 	.short	0x0002
        /*0022*/ 	.short	0x0010
        /*0024*/ 	.byte	0x00, 0xf0, 0x11, 0x00


	//----- nvinfo : EIATTR_KPARAM_INFO
	.align		4
.L_11:
        /*0028*/ 	.byte	0x04, 0x17
        /*002a*/ 	.short	(.L_13 - .L_12)
.L_12:
        /*002c*/ 	.word	0x00000000
        /*0030*/ 	.short	0x0001
        /*0032*/ 	.short	0x0008
        /*0034*/ 	.byte	0x00, 0xf5, 0x21, 0x00


	//----- nvinfo : EIATTR_KPARAM_INFO
	.align		4
.L_13:
        /*0038*/ 	.byte	0x04, 0x17
        /*003a*/ 	.short	(.L_15 - .L_14)
.L_14:
        /*003c*/ 	.word	0x00000000
        /*0040*/ 	.short	0x0000
        /*0042*/ 	.short	0x0000
        /*0044*/ 	.byte	0x00, 0xf5, 0x21, 0x00


	//----- nvinfo : EIATTR_SPARSE_MMA_MASK
	.align		4
.L_15:
        /*0048*/ 	.byte	0x03, 0x50
        /*004a*/ 	.short	0x0000


	//----- nvinfo : EIATTR_MAXREG_COUNT
	.align		4
        /*004c*/ 	.byte	0x03, 0x1b
        /*004e*/ 	.short	0x00ff


	//----- nvinfo : EIATTR_MERCURY_ISA_VERSION
	.align		4
        /*0050*/ 	.byte	0x03, 0x5f
        /*0052*/ 	.short	0x0101


	//----- nvinfo : EIATTR_VRC_CTA_INIT_COUNT
	.align		4
        /*0054*/ 	.byte	0x02, 0x4a
	.zero		1
	.zero		1


	//----- nvinfo : EIATTR_EXIT_INSTR_OFFSETS
	.align		4
        /*0058*/ 	.byte	0x04, 0x1c
        /*005a*/ 	.short	(.L_17 - .L_16)


	//   ....[0]....
.L_16:
        /*005c*/ 	.word	0x00000070


	//   ....[1]....
        /*0060*/ 	.word	0x00000410


	//----- nvinfo : EIATTR_CBANK_PARAM_SIZE
	.align		4
.L_17:
        /*0064*/ 	.byte	0x03, 0x19
        /*0066*/ 	.short	0x0018


	//----- nvinfo : EIATTR_PARAM_CBANK
	.align		4
        /*0068*/ 	.byte	0x04, 0x0a
        /*006a*/ 	.short	(.L_19 - .L_18)
	.align		4
.L_18:
        /*006c*/ 	.word	index@(.nv.constant0._Z15cuda_bitshufflePjS_ii)
        /*0070*/ 	.short	0x0380
        /*0072*/ 	.short	0x0018


	//----- nvinfo : EIATTR_SW_WAR
	.align		4
.L_19:
        /*0074*/ 	.byte	0x04, 0x36
        /*0076*/ 	.short	(.L_21 - .L_20)
.L_20:
        /*0078*/ 	.word	0x00000008
.L_21:


//--------------------- .nv.callgraph             --------------------------
	.section	.nv.callgraph,"",@"SHT_CUDA_CALLGRAPH"
	.align	4
	.sectionentsize	8
	.align		4
        /*0000*/ 	.word	0x00000000
	.align		4
        /*0004*/ 	.word	0xffffffff
	.align		4
        /*0008*/ 	.word	0x00000000
	.align		4
        /*000c*/ 	.word	0xfffffffe
	.align		4
        /*0010*/ 	.word	0x00000000
	.align		4
        /*0014*/ 	.word	0xfffffffd
	.align		4
        /*0018*/ 	.word	0x00000000
	.align		4
        /*001c*/ 	.word	0xfffffffc


//--------------------- .text._Z15cuda_bitshufflePjS_ii --------------------------
	.section	.text._Z15cuda_bitshufflePjS_ii,"ax",@progbits
	.align	128
        .global         _Z15cuda_bitshufflePjS_ii
        .type           _Z15cuda_bitshufflePjS_ii,@function
        .size           _Z15cuda_bitshufflePjS_ii,(.L_x_5 - _Z15cuda_bitshufflePjS_ii)
        .other          _Z15cuda_bitshufflePjS_ii,@"STO_CUDA_ENTRY STV_DEFAULT"
_Z15cuda_bitshufflePjS_ii:
.text._Z15cuda_bitshufflePjS_ii:
[----:B------:R-:W-:Y:S01]  /*0000*/  LDC R1, c[0x0][0x37c] ;  /* 0x0000df00ff017b82 */ /* 0x000fe20000000800 */
[----:B------:R-:W0:Y:S07]  /*0010*/  S2R R0, SR_TID.X ;  /* 0x0000000000007919 */ /* 0x000e2e0000002100 */
[----:B------:R-:W0:Y:S01]  /*0020*/  S2UR UR4, SR_CTAID.X ;  /* 0x00000000000479c3 */ /* 0x000e220000002500 */
[----:B------:R-:W1:Y:S07]  /*0030*/  LDCU UR5, c[0x0][0x390] ;  /* 0x00007200ff0577ac */ /* 0x000e6e0008000800 */
[----:B------:R-:W0:Y:S02]  /*0040*/  LDC R5, c[0x0][0x360] ;  /* 0x0000d800ff057b82 */ /* 0x000e240000000800 */
[----:B0-----:R-:W-:-:S05]  /*0050*/  IMAD R5, R5, UR4, R0 ;  /* 0x0000000405057c24 */ /* 0x001fca000f8e0200 */
[----:B-1----:R-:W-:-:S13]  /*0060*/  ISETP.GE.AND P0, PT, R5, UR5, PT ;  /* 0x0000000505007c0c */ /* 0x002fda000bf06270 */
[----:B------:R-:W-:Y:S05]  /*0070*/  @P0 EXIT ;  /* 0x000000000000094d */ /* 0x000fea0003800000 */
[----:B------:R-:W0:Y:S01]  /*0080*/  LDCU UR7, c[0x0][0x394] ;  /* 0x00007280ff0777ac */ /* 0x000e220008000800 */
[----:B------:R-:W-:Y:S01]  /*0090*/  IMAD.MOV.U32 R7, RZ, RZ, RZ ;  /* 0x000000ffff077224 */ /* 0x000fe200078e00ff */
[----:B------:R-:W1:Y:S01]  /*00a0*/  LDCU.64 UR14, c[0x0][0x358] ;  /* 0x00006b00ff0e77ac */ /* 0x000e620008000a00 */
[----:B0-----:R-:W-:-:S09]  /*00b0*/  UISETP.GE.AND UP0, UPT, UR7, 0x1, UPT ;  /* 0x000000010700788c */ /* 0x001fd2000bf06270 */
[----:B-1----:R-:W-:Y:S05]  /*00c0*/  BRA.U !UP0, `(.L_x_0) ;  /* 0x0000000108c47547 */ /* 0x002fea000b800000 */
[----:B------:R-:W0:Y:S02]  /*00d0*/  LDC.64 R2, c[0x0][0x380] ;  /* 0x0000e000ff027b82 */ /* 0x000e240000000a00 */
[----:B0-----:R-:W-:-:S06]  /*00e0*/  IMAD.WIDE R2, R5, 0x4, R2 ;  /* 0x0000000405027825 */ /* 0x001fcc00078e0202 */
[----:B------:R0:W5:Y:S01]  /*00f0*/  LDG.E R2, desc[UR14][R2.64] ;  /* 0x0000000e02027981 */ /* 0x000162000c1e1900 */
[----:B------:R-:W-:Y:S01]  /*0100*/  UISETP.GE.U32.AND UP1, UPT, UR7, 0x4, UPT ;  /* 0x000000040700788c */ /* 0x000fe2000bf26070 */
[----:B------:R-:W-:Y:S01]  /*0110*/  IMAD.MOV.U32 R7, RZ, RZ, RZ ;  /* 0x000000ffff077224 */ /* 0x000fe200078e00ff */
[----:B------:R-:W-:Y:S01]  /*0120*/  ULOP3.LUT UR6, UR7, 0x3, URZ, 0xc0, !UPT ;  /* 0x0000000307067892 */ /* 0x000fe2000f8ec0ff */
[----:B------:R-:W-:-:S03]  /*0130*/  UMOV UR4, URZ ;  /* 0x000000ff00047c82 */ /* 0x000fc60008000000 */
[----:B------:R-:W-:-:S03]  /*0140*/  UISETP.NE.AND UP0, UPT, UR6, URZ, UPT ;  /* 0x000000ff0600728c */ /* 0x000fc6000bf05270 */
[----:B0-----:R-:W-:Y:S08]  /*0150*/  BRA.U !UP1, `(.L_x_1) ;  /* 0x0000000109707547 */ /* 0x001ff0000b800000 */
[----:B------:R-:W-:Y:S01]  /*0160*/  IMAD.MOV.U32 R7, RZ, RZ, RZ ;  /* 0x000000ffff077224 */ /* 0x000fe200078e00ff */
[----:B------:R-:W-:Y:S02]  /*0170*/  ULOP3.LUT UR4, UR7, 0x7ffffffc, URZ, 0xc0, !UPT ;  /* 0x7ffffffc07047892 */ /* 0x000fe4000f8ec0ff */
[----:B------:R-:W-:Y:S01]  /*0180*/  UIADD3 UR8, UPT, UPT, UR7, -0x2, URZ ;  /* 0xfffffffe07087890 */ /* 0x000fe2000fffe0ff */
[----:B------:R-:W-:-:S11]  /*0190*/  UMOV UR5, URZ ;  /* 0x000000ff00057c82 */ /* 0x000fd60008000000 */
.L_x_2:
[----:B------:R-:W-:Y:S02]  /*01a0*/  UIADD3 UR10, UPT, UPT, UR5, 0x1, URZ ;  /* 0x00000001050a7890 */ /* 0x000fe4000fffe0ff */
[--C-:B-----5:R-:W-:Y:S01]  /*01b0*/  SHF.R.U32.HI R0, RZ, UR5, R2.reuse ;  /* 0x00000005ff007c19 */ /* 0x120fe20008011602 */
[----:B------:R-:W-:Y:S02]  /*01c0*/  UIADD3 UR12, UPT, UPT, UR5, 0x2, URZ ;  /* 0x00000002050c7890 */ /* 0x000fe4000fffe0ff */
[----:B------:R-:W-:Y:S01]  /*01d0*/  UIADD3 UR13, UPT, UPT, UR5, 0x3, URZ ;  /* 0x00000003050d7890 */ /* 0x000fe2000fffe0ff */
[----:B------:R-:W-:Y:S01]  /*01e0*/  LOP3.LUT R0, R0, 0x1, RZ, 0xc0, !PT ;  /* 0x0000000100007812 */ /* 0x000fe200078ec0ff */
[----:B------:R-:W-:Y:S01]  /*01f0*/  UIADD3 UR9, UPT, UPT, UR8, 0x1, URZ ;  /* 0x0000000108097890 */ /* 0x000fe2000fffe0ff */
[--C-:B------:R-:W-:Y:S01]  /*0200*/  SHF.R.U32.HI R3, RZ, UR10, R2.reuse ;  /* 0x0000000aff037c19 */ /* 0x100fe20008011602 */
[----:B------:R-:W-:Y:S01]  /*0210*/  UIADD3 UR5, UPT, UPT, UR5, 0x4, URZ ;  /* 0x0000000405057890 */ /* 0x000fe2000fffe0ff */
[--C-:B------:R-:W-:Y:S01]  /*0220*/  SHF.R.U32.HI R4, RZ, UR12, R2.reuse ;  /* 0x0000000cff047c19 */ /* 0x100fe20008011602 */
[----:B------:R-:W-:Y:S01]  /*0230*/  UIADD3 UR11, UPT, UPT, UR8, -0x2, URZ ;  /* 0xfffffffe080b7890 */ /* 0x000fe2000fffe0ff */
[----:B------:R-:W-:Y:S01]  /*0240*/  LOP3.LUT R3, R3, 0x1, RZ, 0xc0, !PT ;  /* 0x0000000103037812 */ /* 0x000fe200078ec0ff */
[----:B------:R-:W-:Y:S01]  /*0250*/  UISETP.NE.AND UP1, UPT, UR5, UR4, UPT ;  /* 0x000000040500728c */ /* 0x000fe2000bf25270 */
[----:B------:R-:W-:Y:S01]  /*0260*/  SHF.R.U32.HI R6, RZ, UR13, R2 ;  /* 0x0000000dff067c19 */ /* 0x000fe20008011602 */
[----:B------:R-:W-:Y:S01]  /*0270*/  UIADD3 UR10, UPT, UPT, UR8, -0x1, URZ ;  /* 0xffffffff080a7890 */ /* 0x000fe2000fffe0ff */
[----:B------:R-:W-:-:S02]  /*0280*/  SHF.L.U32 R0, R0, UR9, RZ ;  /* 0x0000000900007c19 */ /* 0x000fc400080006ff */
[----:B------:R-:W-:Y:S01]  /*0290*/  SHF.L.U32 R3, R3, UR8, RZ ;  /* 0x0000000803037c19 */ /* 0x000fe200080006ff */
[----:B------:R-:W-:Y:S01]  /*02a0*/  UIADD3 UR8, UPT, UPT, UR8, -0x4, URZ ;  /* 0xfffffffc08087890 */ /* 0x000fe2000fffe0ff */
[----:B------:R-:W-:Y:S02]  /*02b0*/  LOP3.LUT R4, R4, 0x1, RZ, 0xc0, !PT ;  /* 0x0000000104047812 */ /* 0x000fe400078ec0ff */
[----:B------:R-:W-:Y:S02]  /*02c0*/  LOP3.LUT R6, R6, 0x1, RZ, 0xc0, !PT ;  /* 0x0000000106067812 */ /* 0x000fe400078ec0ff */
[----:B------:R-:W-:Y:S02]  /*02d0*/  LOP3.LUT R0, R3, R0, R7, 0xfe, !PT ;  /* 0x0000000003007212 */ /* 0x000fe400078efe07 */
[----:B------:R-:W-:Y:S02]  /*02e0*/  SHF.L.U32 R7, R4, UR10, RZ ;  /* 0x0000000a04077c19 */ /* 0x000fe400080006ff */
[----:B------:R-:W-:-:S04]  /*02f0*/  SHF.L.U32 R6, R6, UR11, RZ ;  /* 0x0000000b06067c19 */ /* 0x000fc800080006ff */
[----:B------:R-:W-:Y:S01]  /*0300*/  LOP3.LUT R7, R6, R7, R0, 0xfe, !PT ;  /* 0x0000000706077212 */ /* 0x000fe200078efe00 */
[----:B------:R-:W-:Y:S06]  /*0310*/  BRA.U UP1, `(.L_x_2) ;  /* 0xfffffffd01a07547 */ /* 0x000fec000b83ffff */
.L_x_1:
[----:B------:R-:W-:Y:S05]  /*0320*/  BRA.U !UP0, `(.L_x_0) ;  /* 0x00000001082c7547 */ /* 0x000fea000b800000 */
[----:B------:R-:W-:Y:S02]  /*0330*/  UIADD3 UR5, UPT, UPT, -UR4, UR7, URZ ;  /* 0x0000000704057290 */ /* 0x000fe4000fffe1ff */
[----:B------:R-:W-:-:S12]  /*0340*/  UIADD3 UR6, UPT, UPT, -UR6, URZ, URZ ;  /* 0x000000ff06067290 */ /* 0x000fd8000fffe1ff */
.L_x_3:
[----:B------:R-:W-:Y:S01]  /*0350*/  UIADD3 UR6, UPT, UPT, UR6, 0x1, URZ ;  /* 0x0000000106067890 */ /* 0x000fe2000fffe0ff */
[----:B-----5:R-:W-:Y:S01]  /*0360*/  SHF.R.U32.HI R0, RZ, UR4, R2 ;  /* 0x00000004ff007c19 */ /* 0x020fe20008011602 */
[----:B------:R-:W-:Y:S02]  /*0370*/  UIADD3 UR5, UPT, UPT, UR5, -0x1, URZ ;  /* 0xffffffff05057890 */ /* 0x000fe4000fffe0ff */
[----:B------:R-:W-:Y:S01]  /*0380*/  UISETP.NE.AND UP0, UPT, UR6, URZ, UPT ;  /* 0x000000ff0600728c */ /* 0x000fe2000bf05270 */
[----:B------:R-:W-:Y:S01]  /*0390*/  LOP3.LUT R0, R0, 0x1, RZ, 0xc0, !PT ;  /* 0x0000000100007812 */ /* 0x000fe200078ec0ff */
[----:B------:R-:W-:-:S03]  /*03a0*/  UIADD3 UR4, UPT, UPT, UR4, 0x1, URZ ;  /* 0x0000000104047890 */ /* 0x000fc6000fffe0ff */
[----:B------:R-:W-:-:S04]  /*03b0*/  SHF.L.U32 R0, R0, UR5, RZ ;  /* 0x0000000500007c19 */ /* 0x000fc800080006ff */
[----:B------:R-:W-:Y:S01]  /*03c0*/  LOP3.LUT R7, R0, R7, RZ, 0xfc, !PT ;  /* 0x0000000700077212 */ /* 0x000fe200078efcff */
[----:B------:R-:W-:Y:S06]  /*03d0*/  BRA.U UP0, `(.L_x_3) ;  /* 0xfffffffd00dc7547 */ /* 0x000fec000b83ffff */
.L_x_0:
[----:B-----5:R-:W0:Y:S02]  /*03e0*/  LDC.64 R2, c[0x0][0x388] ;  /* 0x0000e200ff027b82 */ /* 0x020e240000000a00 */
[----:B0-----:R-:W-:-:S05]  /*03f0*/  IMAD.WIDE R2, R5, 0x4, R2 ;  /* 0x0000000405027825 */ /* 0x001fca00078e0202 */
[----:B------:R-:W-:Y:S01]  /*0400*/  STG.E desc[UR14][R2.64], R7 ;  /* 0x0000000702007986 */ /* 0x000fe2000c10190e */
[----:B------:R-:W-:Y:S05]  /*0410*/  EXIT ;  /* 0x000000000000794d */ /* 0x000fea0003800000 */
.L_x_4:
[----:B------:R-:W-:-:S00]  /*0420*/  BRA `(.L_x_4) ;  /* 0xfffffffc00fc7947 */ /* 0x000fc0000383ffff */
[----:B------:R-:W-:-:S00]  /*0430*/  NOP ;  /* 0x0000000000007918 */ /* 0x000fc00000000000 */
        /* <DEDUP_REMOVED lines=12> */
.L_x_5:


//--------------------- .nv.shared.reserved.0     --------------------------
	.section	.nv.shared.reserved.0,"aw",@nobits
	.weak		__nv_reservedSMEM_offset_0_alias
	.size		__nv_reservedSMEM_offset_0_alias, 0, 64
	.other		__nv_reservedSMEM_offset_0_alias,@"STO_CUDA_RESERVED_SHARED STV_DEFAULT"
__nv_reservedSMEM_offset_0_alias:
	.zero		0
	.zero		64


//--------------------- .nv.constant0._Z15cuda_bitshufflePjS_ii --------------------------
	.section	.nv.constant0._Z15cuda_bitshufflePjS_ii,"a",@progbits
	.sectionflags	@""
	.align	4
.nv.constant0._Z15cuda_bitshufflePjS_ii:
	.zero		920


//--------------------- SYMBOLS --------------------------

	.type		.nv.reservedSmem.offset0,@object
	.size		.nv.reservedSmem.offset0,0x4
